	.headerflags	@"EF_CUDA_TEXMODE_UNIFIED EF_CUDA_64BIT_ADDRESS EF_CUDA_ACCELERATORS EF_CUDA_SM90 EF_CUDA_VIRTUAL_SM(EF_CUDA_SM90)"
	.elftype	@"ET_EXEC"


//--------------------- .nv.info                  --------------------------
	.section	.nv.info,"",@"SHT_CUDA_INFO"
	.align	4


	//----- nvinfo : EIATTR_REGCOUNT
	.align		4
        /*0000*/ 	.byte	0x04, 0x2f
        /*0002*/ 	.short	(.L_3 - .L_2)
	.align		4
.L_2:
        /*0004*/ 	.word	index@(triton_poi_fused__native_batch_norm_legit_no_training_5)
        /*0008*/ 	.word	0x00000010


	//----- nvinfo : EIATTR_MIN_STACK_SIZE
	.align		4
.L_3:
        /*000c*/ 	.byte	0x04, 0x12
        /*000e*/ 	.short	(.L_5 - .L_4)
	.align		4
.L_4:
        /*0010*/ 	.word	index@(triton_poi_fused__native_batch_norm_legit_no_training_5)
        /*0014*/ 	.word	0x00000000


	//----- nvinfo : EIATTR_FRAME_SIZE
	.align		4
.L_5:
        /*0018*/ 	.byte	0x04, 0x11
        /*001a*/ 	.short	(.L_7 - .L_6)
	.align		4
.L_6:
        /*001c*/ 	.word	index@(triton_poi_fused__native_batch_norm_legit_no_training_5)
        /*0020*/ 	.word	0x00000000


	//----- nvinfo : EIATTR_MIN_STACK_SIZE
	.align		4
.L_7:
        /*0024*/ 	.byte	0x04, 0x12
        /*0026*/ 	.short	(.L_9 - .L_8)
	.align		4
.L_8:
        /*0028*/ 	.word	index@(triton_poi_fused__native_batch_norm_legit_no_training_5)
        /*002c*/ 	.word	0x00000000
.L_9:


//--------------------- .nv.info.triton_poi_fused__native_batch_norm_legit_no_training_5 --------------------------
	.section	.nv.info.triton_poi_fused__native_batch_norm_legit_no_training_5,"",@"SHT_CUDA_INFO"
	.sectionflags	@""
	.align	4


	//----- nvinfo : EIATTR_CUDA_API_VERSION
	.align		4
        /*0000*/ 	.byte	0x04, 0x37
        /*0002*/ 	.short	(.L_11 - .L_10)
.L_10:
        /*0004*/ 	.word	0x0000007c


	//----- nvinfo : EIATTR_KPARAM_INFO
	.align		4
.L_11:
        /*0008*/ 	.byte	0x04, 0x17
        /*000a*/ 	.short	(.L_13 - .L_12)
.L_12:
        /*000c*/ 	.word	0x00000000
        /*0010*/ 	.short	0x0006
        /*0012*/ 	.short	0x0030
        /*0014*/ 	.byte	0x00, 0xf0, 0x11, 0x00


	//----- nvinfo : EIATTR_KPARAM_INFO
	.align		4
.L_13:
        /*0018*/ 	.byte	0x04, 0x17
        /*001a*/ 	.short	(.L_15 - .L_14)
.L_14:
        /*001c*/ 	.word	0x00000000
        /*0020*/ 	.short	0x0005
        /*0022*/ 	.short	0x0028
        /*0024*/ 	.byte	0x00, 0xf4, 0x21, 0x00


	//----- nvinfo : EIATTR_KPARAM_INFO
	.align		4
.L_15:
        /*0028*/ 	.byte	0x04, 0x17
        /*002a*/ 	.short	(.L_17 - .L_16)
.L_16:
        /*002c*/ 	.word	0x00000000
        /*0030*/ 	.short	0x0004
        /*0032*/ 	.short	0x0020
        /*0034*/ 	.byte	0x00, 0xf4, 0x21, 0x00


	//----- nvinfo : EIATTR_KPARAM_INFO
	.align		4
.L_17:
        /*0038*/ 	.byte	0x04, 0x17
        /*003a*/ 	.short	(.L_19 - .L_18)
.L_18:
        /*003c*/ 	.word	0x00000000
        /*0040*/ 	.short	0x0003
        /*0042*/ 	.short	0x0018
        /*0044*/ 	.byte	0x00, 0xf4, 0x21, 0x00


	//----- nvinfo : EIATTR_KPARAM_INFO
	.align		4
.L_19:
        /*0048*/ 	.byte	0x04, 0x17
        /*004a*/ 	.short	(.L_21 - .L_20)
.L_20:
        /*004c*/ 	.word	0x00000000
        /*0050*/ 	.short	0x0002
        /*0052*/ 	.short	0x0010
        /*0054*/ 	.byte	0x00, 0xf4, 0x21, 0x00


	//----- nvinfo : EIATTR_KPARAM_INFO
	.align		4
.L_21:
        /*0058*/ 	.byte	0x04, 0x17
        /*005a*/ 	.short	(.L_23 - .L_22)
.L_22:
        /*005c*/ 	.word	0x00000000
        /*0060*/ 	.short	0x0001
        /*0062*/ 	.short	0x0008
        /*0064*/ 	.byte	0x00, 0xf4, 0x21, 0x00


	//----- nvinfo : EIATTR_KPARAM_INFO
	.align		4
.L_23:
        /*0068*/ 	.byte	0x04, 0x17
        /*006a*/ 	.short	(.L_25 - .L_24)
.L_24:
        /*006c*/ 	.word	0x00000000
        /*0070*/ 	.short	0x0000
        /*0072*/ 	.short	0x0000
        /*0074*/ 	.byte	0x00, 0xf4, 0x21, 0x00


	//----- nvinfo : EIATTR_SPARSE_MMA_MASK
	.align		4
.L_25:
        /*0078*/ 	.byte	0x03, 0x50
        /*007a*/ 	.short	0x0000


	//----- nvinfo : EIATTR_MAXREG_COUNT
	.align		4
        /*007c*/ 	.byte	0x03, 0x1b
        /*007e*/ 	.short	0x00ff


	//----- nvinfo : EIATTR_EXIT_INSTR_OFFSETS
	.align		4
        /*0080*/ 	.byte	0x04, 0x1c
        /*0082*/ 	.short	(.L_27 - .L_26)


	//   ....[0]....
.L_26:
        /*0084*/ 	.word	0x000002b0


	//----- nvinfo : EIATTR_REQNTID
	.align		4
.L_27:
        /*0088*/ 	.byte	0x04, 0x10
        /*008a*/ 	.short	(.L_29 - .L_28)
.L_28:
        /*008c*/ 	.word	0x00000080
        /*0090*/ 	.word	0x00000001
        /*0094*/ 	.word	0x00000001


	//----- nvinfo : EIATTR_CBANK_PARAM_SIZE
	.align		4
.L_29:
        /*0098*/ 	.byte	0x03, 0x19
        /*009a*/ 	.short	0x0034


	//----- nvinfo : EIATTR_PARAM_CBANK
	.align		4
        /*009c*/ 	.byte	0x04, 0x0a
        /*009e*/ 	.short	(.L_31 - .L_30)
	.align		4
.L_30:
        /*00a0*/ 	.word	index@(.nv.constant0.triton_poi_fused__native_batch_norm_legit_no_training_5)
        /*00a4*/ 	.short	0x0210
        /*00a6*/ 	.short	0x0034


	//----- nvinfo : EIATTR_SW_WAR
	.align		4
.L_31:
        /*00a8*/ 	.byte	0x04, 0x36
        /*00aa*/ 	.short	(.L_33 - .L_32)
.L_32:
        /*00ac*/ 	.word	0x00000008
.L_33:


//--------------------- .nv.callgraph             --------------------------
	.section	.nv.callgraph,"",@"SHT_CUDA_CALLGRAPH"
	.align	4
	.sectionentsize	8
	.align		4
        /*0000*/ 	.word	0x00000000
	.align		4
        /*0004*/ 	.word	0xffffffff
	.align		4
        /*0008*/ 	.word	0x00000000
	.align		4
        /*000c*/ 	.word	0xfffffffe
	.align		4
        /*0010*/ 	.word	0x00000000
	.align		4
        /*0014*/ 	.word	0xfffffffd
	.align		4
        /*0018*/ 	.word	0x00000000
	.align		4
        /*001c*/ 	.word	0xfffffffc


//--------------------- .nv.constant4             --------------------------
	.section	.nv.constant4,"a",@progbits
	.align	8
	.align		8
.nv.constant4:
        /*0000*/ 	.dword	_$_str
	.align		8
        /*0008*/ 	.dword	_$_str_$_2


//--------------------- .text.triton_poi_fused__native_batch_norm_legit_no_training_5 --------------------------
	.section	.text.triton_poi_fused__native_batch_norm_legit_no_training_5,"ax",@progbits
	.align	128
        .global         triton_poi_fused__native_batch_norm_legit_no_training_5
        .type           triton_poi_fused__native_batch_norm_legit_no_training_5,@function
        .size           triton_poi_fused__native_batch_norm_legit_no_training_5,(.L_x_1 - triton_poi_fused__native_batch_norm_legit_no_training_5)
        .other          triton_poi_fused__native_batch_norm_legit_no_training_5,@"STO_CUDA_ENTRY STV_DEFAULT"
triton_poi_fused__native_batch_norm_legit_no_training_5:
.text.triton_poi_fused__native_batch_norm_legit_no_training_5:
[----:B------:R-:W-:Y:S01]  /*0000*/  LDC R1, c[0x0][0x28] ;  /* 0x00000a00ff017b82 */ /* 0x000fe20000000800 */
[----:B------:R-:W1:Y:S07]  /*0010*/  S2R R0, SR_TID.X ;  /* 0x0000000000007919 */ /* 0x000e6e0000002100 */
[----:B------:R-:W2:Y:S01]  /*0020*/  LDC.64 R6, c[0x0][0x220] ;  /* 0x00008800ff067b82 */ /* 0x000ea20000000a00 */
[----:B------:R-:W-:Y:S01]  /*0030*/  ULDC.64 UR4, c[0x0][0x208] ;  /* 0x0000820000047ab9 */ /* 0x000fe20000000a00 */
[----:B------:R-:W3:Y:S06]  /*0040*/  S2R R3, SR_CTAID.X ;  /* 0x0000000000037919 */ /* 0x000eec0000002500 */
[----:B------:R-:W4:Y:S08]  /*0050*/  LDC.64 R4, c[0x0][0x218] ;  /* 0x00008600ff047b82 */ /* 0x000f300000000a00 */
[----:B------:R-:W5:Y:S08]  /*0060*/  LDC.64 R8, c[0x0][0x228] ;  /* 0x00008a00ff087b82 */ /* 0x000f700000000a00 */
[----:B------:R-:W5:Y:S01]  /*0070*/  LDC.64 R10, c[0x0][0x230] ;  /* 0x00008c00ff0a7b82 */ /* 0x000f620000000a00 */
[----:B-1----:R-:W-:-:S02]  /*0080*/  LOP3.LUT R0, R0, 0x7f, RZ, 0xc0, !PT ;  /* 0x0000007f00007812 */ /* 0x002fc400078ec0ff */
[----:B---3--:R-:W-:Y:S02]  /*0090*/  SHF.R.S32.HI R2, RZ, 0x18, R3 ;  /* 0x00000018ff027819 */ /* 0x008fe40000011403 */
[----:B------:R-:W-:Y:S02]  /*00a0*/  LEA R0, R3, R0, 0x7 ;  /* 0x0000000003007211 */ /* 0x000fe400078e38ff */
[----:B------:R-:W-:-:S04]  /*00b0*/  SGXT R3, R2, 0x1 ;  /* 0x000000010203781a */ /* 0x000fc80000000200 */
[----:B------:R-:W-:-:S04]  /*00c0*/  LEA.HI R3, R3, R0, RZ, 0x6 ;  /* 0x0000000003037211 */ /* 0x000fc800078f30ff */
[----:B------:R-:W-:-:S04]  /*00d0*/  LOP3.LUT R3, R3, 0xffffffc0, RZ, 0xc0, !PT ;  /* 0xffffffc003037812 */ /* 0x000fc800078ec0ff */
[----:B------:R-:W-:Y:S02]  /*00e0*/  IADD3 R13, R0, -R3, RZ ;  /* 0x80000003000d7210 */ /* 0x000fe40007ffe0ff */
[----:B------:R-:W1:Y:S03]  /*00f0*/  LDC.64 R2, c[0x0][0x210] ;  /* 0x00008400ff027b82 */ /* 0x000e660000000a00 */
[----:B--2---:R-:W-:-:S06]  /*0100*/  IMAD.WIDE R6, R13, 0x4, R6 ;  /* 0x000000040d067825 */ /* 0x004fcc00078e0206 */
[----:B------:R-:W2:Y:S01]  /*0110*/  LDG.E.EL R6, desc[UR4][R6.64] ;  /* 0x0000000406067981 */ /* 0x000ea2000c2e1900 */
[----:B----4-:R-:W-:-:S04]  /*0120*/  IMAD.WIDE R4, R13, 0x4, R4 ;  /* 0x000000040d047825 */ /* 0x010fc800078e0204 */
[C---:B-----5:R-:W-:Y:S02]  /*0130*/  IMAD.WIDE R8, R13.reuse, 0x4, R8 ;  /* 0x000000040d087825 */ /* 0x060fe400078e0208 */
[----:B------:R3:W4:Y:S02]  /*0140*/  LDG.E.EL R5, desc[UR4][R4.64] ;  /* 0x0000000404057981 */ /* 0x000724000c2e1900 */
[----:B0-----:R-:W-:Y:S02]  /*0150*/  IMAD.WIDE R10, R13, 0x4, R10 ;  /* 0x000000040d0a7825 */ /* 0x001fe400078e020a */
[----:B------:R-:W5:Y:S02]  /*0160*/  LDG.E.EL R8, desc[UR4][R8.64] ;  /* 0x0000000408087981 */ /* 0x000f64000c2e1900 */
[C---:B-1----:R-:W-:Y:S02]  /*0170*/  IMAD.WIDE R2, R0.reuse, 0x4, R2 ;  /* 0x0000000400027825 */ /* 0x042fe400078e0202 */
[----:B------:R-:W5:Y:S04]  /*0180*/  LDG.E.EL R11, desc[UR4][R10.64] ;  /* 0x000000040a0b7981 */ /* 0x000f68000c2e1900 */
[----:B------:R0:W4:Y:S01]  /*0190*/  LDG.E R12, desc[UR4][R2.64] ;  /* 0x00000004020c7981 */ /* 0x000122000c1e1900 */
[----:B---3--:R-:W-:Y:S01]  /*01a0*/  HFMA2.MMA R4, -RZ, RZ, 1.625, 0 ;  /* 0x3e800000ff047435 */ /* 0x008fe200000001ff */
[----:B0-----:R-:W0:Y:S02]  /*01b0*/  LDC.64 R2, c[0x0][0x238] ;  /* 0x00008e00ff027b82 */ /* 0x001e240000000a00 */
[----:B0-----:R-:W-:-:S04]  /*01c0*/  IMAD.WIDE R2, R0, 0x4, R2 ;  /* 0x0000000400027825 */ /* 0x001fc800078e0202 */
[----:B--2---:R-:W-:-:S04]  /*01d0*/  FADD R6, R6, 9.9999997473787516356e-06 ;  /* 0x3727c5ac06067421 */ /* 0x004fc80000000000 */
[----:B------:R-:W0:Y:S02]  /*01e0*/  MUFU.SQRT R7, R6 ;  /* 0x0000000600077308 */ /* 0x000e240000002000 */
[C---:B0-----:R-:W-:Y:S02]  /*01f0*/  FSETP.GT.AND P0, PT, R7.reuse, 8.50705917302346158658e+37, PT ;  /* 0x7e8000000700780b */ /* 0x041fe40003f04000 */
[----:B------:R-:W-:-:S11]  /*0200*/  FSETP.GEU.AND P1, PT, R7, 1.175494350822287508e-38, PT ;  /* 0x008000000700780b */ /* 0x000fd60003f2e000 */
[----:B------:R-:W-:-:S04]  /*0210*/  @P0 FMUL R7, R7, 0.25 ;  /* 0x3e80000007070820 */ /* 0x000fc80000400000 */
[----:B------:R-:W-:-:S06]  /*0220*/  @!P1 FMUL R7, R7, 16777216 ;  /* 0x4b80000007079820 */ /* 0x000fcc0000400000 */
[----:B------:R-:W0:Y:S01]  /*0230*/  MUFU.RCP R7, R7 ;  /* 0x0000000700077308 */ /* 0x000e220000001000 */
[----:B------:R-:W-:Y:S01]  /*0240*/  FSEL R4, R4, 1, P0 ;  /* 0x3f80000004047808 */ /* 0x000fe20000000000 */
[----:B----4-:R-:W-:-:S04]  /*0250*/  FADD R5, R12, -R5 ;  /* 0x800000050c057221 */ /* 0x010fc80000000000 */
[----:B------:R-:W-:-:S04]  /*0260*/  @!P1 FMUL R4, R4, 16777216 ;  /* 0x4b80000004049820 */ /* 0x000fc80000400000 */
[----:B0-----:R-:W-:-:S04]  /*0270*/  FMUL R4, R7, R4 ;  /* 0x0000000407047220 */ /* 0x001fc80000400000 */
[----:B------:R-:W-:-:S04]  /*0280*/  FMUL R4, R5, R4 ;  /* 0x0000000405047220 */ /* 0x000fc80000400000 */
[----:B-----5:R-:W-:-:S05]  /*0290*/  FFMA R11, R8, R4, R11 ;  /* 0x00000004080b7223 */ /* 0x020fca000000000b */
[----:B------:R-:W-:Y:S01]  /*02a0*/  STG.E desc[UR4][R2.64], R11 ;  /* 0x0000000b02007986 */ /* 0x000fe2000c101904 */
[----:B------:R-:W-:Y:S05]  /*02b0*/  EXIT ;  /* 0x000000000000794d */ /* 0x000fea0003800000 */
.L_x_0:
[----:B------:R-:W-:-:S00]  /*02c0*/  BRA `(.L_x_0) ;  /* 0xfffffffc00fc7947 */ /* 0x000fc0000383ffff */
[----:B------:R-:W-:-:S00]  /*02d0*/  NOP ;  /* 0x0000000000007918 */ /* 0x000fc00000000000 */
        /* <DEDUP_REMOVED lines=10> */
.L_x_1:


//--------------------- .nv.global.init           --------------------------
	.section	.nv.global.init,"aw",@progbits
.nv.global.init:
	.type		_$_str,@object
	.size		_$_str,(_$_str_$_2 - _$_str)
_$_str:
        /*0000*/ 	.byte	0x5f, 0x5f, 0x43, 0x55, 0x44, 0x41, 0x5f, 0x46, 0x54, 0x5a, 0x00
	.type		_$_str_$_2,@object
	.size		_$_str_$_2,(.L_1 - _$_str_$_2)
_$_str_$_2:
        /*000b*/ 	.byte	0x5f, 0x5f, 0x43, 0x55, 0x44, 0x41, 0x5f, 0x50, 0x52, 0x45, 0x43, 0x5f, 0x53, 0x51, 0x52, 0x54
        /*001b*/ 	.byte	0x00
.L_1:


//--------------------- .nv.constant0.triton_poi_fused__native_batch_norm_legit_no_training_5 --------------------------
	.section	.nv.constant0.triton_poi_fused__native_batch_norm_legit_no_training_5,"a",@progbits
	.sectionflags	@""
	.align	4
.nv.constant0.triton_poi_fused__native_batch_norm_legit_no_training_5:
	.zero		580
